//
// Generated by NVIDIA NVVM Compiler
//
// Compiler Build ID: CL-36424714
// Cuda compilation tools, release 13.0, V13.0.88
// Based on NVVM 20.0.0
//

.version 9.0
.target sm_100
.address_size 64

	// .globl	_Z3mapiPdS_iS_Pii
.global .align 4 .b8 precalc_xorwow_matrix[102400];
.global .align 4 .b8 precalc_xorwow_offset_matrix[102400];
.global .align 4 .b8 mrg32k3aM1[2304];
.global .align 4 .b8 mrg32k3aM2[2304];
.global .align 4 .b8 mrg32k3aM1SubSeq[2016];
.global .align 4 .b8 mrg32k3aM2SubSeq[2016];
.global .align 4 .b8 mrg32k3aM1Seq[2304];
.global .align 4 .b8 mrg32k3aM2Seq[2304];
.const .align 8 .b8 __cr_lgamma_table[72];

.visible .entry _Z3mapiPdS_iS_Pii(
	.param .u32 _Z3mapiPdS_iS_Pii_param_0,
	.param .u64 .ptr .align 1 _Z3mapiPdS_iS_Pii_param_1,
	.param .u64 .ptr .align 1 _Z3mapiPdS_iS_Pii_param_2,
	.param .u32 _Z3mapiPdS_iS_Pii_param_3,
	.param .u64 .ptr .align 1 _Z3mapiPdS_iS_Pii_param_4,
	.param .u64 .ptr .align 1 _Z3mapiPdS_iS_Pii_param_5,
	.param .u32 _Z3mapiPdS_iS_Pii_param_6
)
{
	.reg .pred 	%p<20>;
	.reg .b32 	%r<74>;
	.reg .b64 	%rd<50>;
	.reg .b64 	%fd<98>;

	ld.param.u32 	%r40, [_Z3mapiPdS_iS_Pii_param_0];
	ld.param.u64 	%rd12, [_Z3mapiPdS_iS_Pii_param_1];
	ld.param.u64 	%rd13, [_Z3mapiPdS_iS_Pii_param_2];
	ld.param.u32 	%r38, [_Z3mapiPdS_iS_Pii_param_3];
	ld.param.u32 	%r39, [_Z3mapiPdS_iS_Pii_param_6];
	cvta.to.global.u64 	%rd1, %rd13;
	cvta.to.global.u64 	%rd2, %rd12;
	mov.u32 	%r41, %ctaid.x;
	mov.u32 	%r42, %ntid.x;
	mov.u32 	%r43, %tid.x;
	mad.lo.s32 	%r1, %r41, %r42, %r43;
	setp.ge.s32 	%p1, %r1, %r40;
	@%p1 bra 	$L__BB0_25;
	setp.lt.s32 	%p2, %r38, 1;
	mov.b32 	%r73, 0;
	@%p2 bra 	$L__BB0_22;
	setp.lt.s32 	%p3, %r39, 1;
	mul.lo.s32 	%r2, %r39, %r1;
	@%p3 bra 	$L__BB0_16;
	and.b32  	%r3, %r39, 7;
	and.b32  	%r4, %r39, 3;
	and.b32  	%r5, %r39, 2147483640;
	and.b32  	%r6, %r39, 1;
	neg.s32 	%r7, %r5;
	mov.f64 	%fd86, 0d4202A05F20000000;
	mov.b32 	%r58, 0;
	mov.u32 	%r73, %r58;
$L__BB0_4:
	setp.lt.u32 	%p10, %r39, 8;
	mul.lo.s32 	%r10, %r58, %r39;
	mov.f64 	%fd94, 0d0000000000000000;
	mov.b32 	%r63, 0;
	@%p10 bra 	$L__BB0_7;
	mul.wide.u32 	%rd14, %r10, 8;
	add.s64 	%rd15, %rd1, %rd14;
	add.s64 	%rd48, %rd15, 32;
	mov.f64 	%fd94, 0d0000000000000000;
	mov.u32 	%r60, %r2;
	mov.u32 	%r61, %r7;
$L__BB0_6:
	.pragma "nounroll";
	mul.wide.s32 	%rd16, %r60, 8;
	add.s64 	%rd17, %rd2, %rd16;
	ld.global.f64 	%fd26, [%rd17];
	ld.global.f64 	%fd27, [%rd48+-32];
	sub.f64 	%fd28, %fd26, %fd27;
	fma.rn.f64 	%fd29, %fd28, %fd28, %fd94;
	ld.global.f64 	%fd30, [%rd17+8];
	ld.global.f64 	%fd31, [%rd48+-24];
	sub.f64 	%fd32, %fd30, %fd31;
	fma.rn.f64 	%fd33, %fd32, %fd32, %fd29;
	ld.global.f64 	%fd34, [%rd17+16];
	ld.global.f64 	%fd35, [%rd48+-16];
	sub.f64 	%fd36, %fd34, %fd35;
	fma.rn.f64 	%fd37, %fd36, %fd36, %fd33;
	ld.global.f64 	%fd38, [%rd17+24];
	ld.global.f64 	%fd39, [%rd48+-8];
	sub.f64 	%fd40, %fd38, %fd39;
	fma.rn.f64 	%fd41, %fd40, %fd40, %fd37;
	ld.global.f64 	%fd42, [%rd17+32];
	ld.global.f64 	%fd43, [%rd48];
	sub.f64 	%fd44, %fd42, %fd43;
	fma.rn.f64 	%fd45, %fd44, %fd44, %fd41;
	ld.global.f64 	%fd46, [%rd17+40];
	ld.global.f64 	%fd47, [%rd48+8];
	sub.f64 	%fd48, %fd46, %fd47;
	fma.rn.f64 	%fd49, %fd48, %fd48, %fd45;
	ld.global.f64 	%fd50, [%rd17+48];
	ld.global.f64 	%fd51, [%rd48+16];
	sub.f64 	%fd52, %fd50, %fd51;
	fma.rn.f64 	%fd53, %fd52, %fd52, %fd49;
	ld.global.f64 	%fd54, [%rd17+56];
	ld.global.f64 	%fd55, [%rd48+24];
	sub.f64 	%fd56, %fd54, %fd55;
	fma.rn.f64 	%fd94, %fd56, %fd56, %fd53;
	add.s32 	%r61, %r61, 8;
	add.s32 	%r60, %r60, 8;
	add.s64 	%rd48, %rd48, 64;
	setp.ne.s32 	%p11, %r61, 0;
	mov.u32 	%r63, %r5;
	@%p11 bra 	$L__BB0_6;
$L__BB0_7:
	setp.eq.s32 	%p12, %r3, 0;
	@%p12 bra 	$L__BB0_15;
	add.s32 	%r51, %r3, -1;
	setp.lt.u32 	%p13, %r51, 3;
	@%p13 bra 	$L__BB0_10;
	add.s32 	%r52, %r63, %r2;
	mul.wide.s32 	%rd18, %r52, 8;
	add.s64 	%rd19, %rd2, %rd18;
	ld.global.f64 	%fd58, [%rd19];
	add.s32 	%r53, %r63, %r10;
	mul.wide.u32 	%rd20, %r53, 8;
	add.s64 	%rd21, %rd1, %rd20;
	ld.global.f64 	%fd59, [%rd21];
	sub.f64 	%fd60, %fd58, %fd59;
	fma.rn.f64 	%fd61, %fd60, %fd60, %fd94;
	ld.global.f64 	%fd62, [%rd19+8];
	cvt.u64.u32 	%rd22, %r10;
	cvt.u64.u32 	%rd23, %r63;
	add.s64 	%rd24, %rd23, %rd22;
	shl.b64 	%rd25, %rd24, 3;
	add.s64 	%rd26, %rd1, %rd25;
	ld.global.f64 	%fd63, [%rd26+8];
	sub.f64 	%fd64, %fd62, %fd63;
	fma.rn.f64 	%fd65, %fd64, %fd64, %fd61;
	ld.global.f64 	%fd66, [%rd19+16];
	ld.global.f64 	%fd67, [%rd26+16];
	sub.f64 	%fd68, %fd66, %fd67;
	fma.rn.f64 	%fd69, %fd68, %fd68, %fd65;
	ld.global.f64 	%fd70, [%rd19+24];
	ld.global.f64 	%fd71, [%rd26+24];
	sub.f64 	%fd72, %fd70, %fd71;
	fma.rn.f64 	%fd94, %fd72, %fd72, %fd69;
	add.s32 	%r63, %r63, 4;
$L__BB0_10:
	setp.eq.s32 	%p14, %r4, 0;
	@%p14 bra 	$L__BB0_15;
	setp.eq.s32 	%p15, %r4, 1;
	@%p15 bra 	$L__BB0_13;
	add.s32 	%r54, %r63, %r2;
	mul.wide.s32 	%rd27, %r54, 8;
	add.s64 	%rd28, %rd2, %rd27;
	ld.global.f64 	%fd74, [%rd28];
	add.s32 	%r55, %r63, %r10;
	mul.wide.u32 	%rd29, %r55, 8;
	add.s64 	%rd30, %rd1, %rd29;
	ld.global.f64 	%fd75, [%rd30];
	sub.f64 	%fd76, %fd74, %fd75;
	fma.rn.f64 	%fd77, %fd76, %fd76, %fd94;
	ld.global.f64 	%fd78, [%rd28+8];
	cvt.u64.u32 	%rd31, %r10;
	cvt.u64.u32 	%rd32, %r63;
	add.s64 	%rd33, %rd32, %rd31;
	shl.b64 	%rd34, %rd33, 3;
	add.s64 	%rd35, %rd1, %rd34;
	ld.global.f64 	%fd79, [%rd35+8];
	sub.f64 	%fd80, %fd78, %fd79;
	fma.rn.f64 	%fd94, %fd80, %fd80, %fd77;
	add.s32 	%r63, %r63, 2;
$L__BB0_13:
	setp.eq.s32 	%p16, %r6, 0;
	@%p16 bra 	$L__BB0_15;
	add.s32 	%r56, %r63, %r2;
	mul.wide.s32 	%rd36, %r56, 8;
	add.s64 	%rd37, %rd2, %rd36;
	ld.global.f64 	%fd81, [%rd37];
	add.s32 	%r57, %r63, %r10;
	mul.wide.u32 	%rd38, %r57, 8;
	add.s64 	%rd39, %rd1, %rd38;
	ld.global.f64 	%fd82, [%rd39];
	sub.f64 	%fd83, %fd81, %fd82;
	fma.rn.f64 	%fd94, %fd83, %fd83, %fd94;
$L__BB0_15:
	setp.lt.f64 	%p17, %fd94, %fd86;
	selp.f64 	%fd86, %fd94, %fd86, %p17;
	selp.b32 	%r73, %r58, %r73, %p17;
	add.s32 	%r58, %r58, 1;
	setp.eq.s32 	%p18, %r58, %r38;
	@%p18 bra 	$L__BB0_22;
	bra.uni 	$L__BB0_4;
$L__BB0_16:
	and.b32  	%r22, %r38, 3;
	setp.lt.u32 	%p4, %r38, 4;
	mov.f64 	%fd96, 0d4202A05F20000000;
	mov.b32 	%r70, 0;
	mov.u32 	%r73, %r70;
	@%p4 bra 	$L__BB0_19;
	and.b32  	%r70, %r38, 2147483644;
	mov.f64 	%fd96, 0d4202A05F20000000;
	mov.b32 	%r65, 0;
	mov.u32 	%r73, %r65;
$L__BB0_18:
	setp.gt.f64 	%p5, %fd96, 0d0000000000000000;
	selp.f64 	%fd96, 0d0000000000000000, %fd96, %p5;
	selp.b32 	%r73, %r65, %r73, %p5;
	add.s32 	%r65, %r65, 4;
	setp.ne.s32 	%p6, %r65, %r70;
	@%p6 bra 	$L__BB0_18;
$L__BB0_19:
	setp.eq.s32 	%p7, %r22, 0;
	@%p7 bra 	$L__BB0_22;
	mov.b32 	%r72, 0;
$L__BB0_21:
	.pragma "nounroll";
	setp.gt.f64 	%p8, %fd96, 0d0000000000000000;
	selp.f64 	%fd96, 0d0000000000000000, %fd96, %p8;
	selp.b32 	%r73, %r70, %r73, %p8;
	add.s32 	%r70, %r70, 1;
	add.s32 	%r72, %r72, 1;
	setp.ne.s32 	%p9, %r72, %r22;
	@%p9 bra 	$L__BB0_21;
$L__BB0_22:
	ld.param.u64 	%rd46, [_Z3mapiPdS_iS_Pii_param_4];
	cvta.to.global.u64 	%rd40, %rd46;
	mul.wide.u32 	%rd41, %r73, 8;
	add.s64 	%rd6, %rd40, %rd41;
	ld.global.u64 	%rd49, [%rd6];
$L__BB0_23:
	mov.b64 	%fd84, %rd49;
	add.f64 	%fd85, %fd84, 0d3FF0000000000000;
	mov.b64 	%rd42, %fd85;
	atom.relaxed.global.cas.b64 	%rd9, [%rd6], %rd49, %rd42;
	setp.ne.s64 	%p19, %rd49, %rd9;
	mov.u64 	%rd49, %rd9;
	@%p19 bra 	$L__BB0_23;
	ld.param.u64 	%rd47, [_Z3mapiPdS_iS_Pii_param_5];
	cvta.to.global.u64 	%rd43, %rd47;
	mul.wide.s32 	%rd44, %r1, 4;
	add.s64 	%rd45, %rd43, %rd44;
	st.global.u32 	[%rd45], %r73;
$L__BB0_25:
	ret;

}
	// .globl	_Z4map1iPdS_iPiS_S_i
.visible .entry _Z4map1iPdS_iPiS_S_i(
	.param .u32 _Z4map1iPdS_iPiS_S_i_param_0,
	.param .u64 .ptr .align 1 _Z4map1iPdS_iPiS_S_i_param_1,
	.param .u64 .ptr .align 1 _Z4map1iPdS_iPiS_S_i_param_2,
	.param .u32 _Z4map1iPdS_iPiS_S_i_param_3,
	.param .u64 .ptr .align 1 _Z4map1iPdS_iPiS_S_i_param_4,
	.param .u64 .ptr .align 1 _Z4map1iPdS_iPiS_S_i_param_5,
	.param .u64 .ptr .align 1 _Z4map1iPdS_iPiS_S_i_param_6,
	.param .u32 _Z4map1iPdS_iPiS_S_i_param_7
)
{
	.reg .pred 	%p<6>;
	.reg .b32 	%r<14>;
	.reg .b64 	%rd<26>;
	.reg .b64 	%fd<7>;

	ld.param.u32 	%r7, [_Z4map1iPdS_iPiS_S_i_param_0];
	ld.param.u64 	%rd13, [_Z4map1iPdS_iPiS_S_i_param_1];
	ld.param.u64 	%rd14, [_Z4map1iPdS_iPiS_S_i_param_4];
	ld.param.u64 	%rd15, [_Z4map1iPdS_iPiS_S_i_param_5];
	ld.param.u64 	%rd16, [_Z4map1iPdS_iPiS_S_i_param_6];
	ld.param.u32 	%r6, [_Z4map1iPdS_iPiS_S_i_param_7];
	mov.u32 	%r8, %ctaid.x;
	mov.u32 	%r9, %ntid.x;
	mov.u32 	%r10, %tid.x;
	mad.lo.s32 	%r1, %r8, %r9, %r10;
	setp.ge.s32 	%p1, %r1, %r7;
	@%p1 bra 	$L__BB1_8;
	cvta.to.global.u64 	%rd17, %rd14;
	mul.wide.s32 	%rd18, %r1, 4;
	add.s64 	%rd1, %rd17, %rd18;
	setp.lt.s32 	%p2, %r6, 1;
	@%p2 bra 	$L__BB1_8;
	ld.global.u32 	%r12, [%rd1];
	mul.lo.s32 	%r2, %r12, %r6;
	cvta.to.global.u64 	%rd2, %rd13;
	cvta.to.global.u64 	%rd3, %rd15;
	cvta.to.global.u64 	%rd4, %rd16;
	mov.b32 	%r13, 0;
$L__BB1_3:
	add.s32 	%r4, %r13, %r2;
	mul.wide.s32 	%rd19, %r4, 8;
	add.s64 	%rd20, %rd2, %rd19;
	ld.global.f64 	%fd1, [%rd20];
	add.s64 	%rd5, %rd3, %rd19;
	ld.global.u64 	%rd24, [%rd5];
$L__BB1_4:
	mov.b64 	%fd3, %rd24;
	add.f64 	%fd4, %fd1, %fd3;
	mov.b64 	%rd21, %fd4;
	atom.relaxed.global.cas.b64 	%rd8, [%rd5], %rd24, %rd21;
	setp.ne.s64 	%p3, %rd24, %rd8;
	mov.u64 	%rd24, %rd8;
	@%p3 bra 	$L__BB1_4;
	add.s64 	%rd9, %rd4, %rd19;
	ld.global.u64 	%rd25, [%rd9];
	mul.f64 	%fd2, %fd1, %fd1;
$L__BB1_6:
	mov.b64 	%fd5, %rd25;
	add.f64 	%fd6, %fd2, %fd5;
	mov.b64 	%rd23, %fd6;
	atom.relaxed.global.cas.b64 	%rd12, [%rd9], %rd25, %rd23;
	setp.ne.s64 	%p4, %rd25, %rd12;
	mov.u64 	%rd25, %rd12;
	@%p4 bra 	$L__BB1_6;
	add.s32 	%r13, %r13, 1;
	setp.ne.s32 	%p5, %r13, %r6;
	@%p5 bra 	$L__BB1_3;
$L__BB1_8:
	ret;

}


// ===== COMPILED SASS (sm_100) =====

	.target	sm_100

	.elftype	@"ET_EXEC"


//--------------------- .note.nv.tkinfo           --------------------------
	.section	.note.nv.tkinfo,"",@"SHT_NOTE"
	.sectionflags	@"SHF_NOTE_NV_TKINFO"
	.tkinfo
        /*0018*/ 	.word	0x00000002
        /*0030*/ 	.string	""
        /*0030*/ 	.string	"ptxas"
        /*0030*/ 	.string	"Cuda compilation tools, release 13.0, V13.0.88"
        /*0030*/ 	.string	"Build cuda_13.0.r13.0/compiler.36424714_0"
        /*0030*/ 	.string	"-arch sm_100 -m 64 "



//--------------------- .note.nv.cuinfo           --------------------------
	.section	.note.nv.cuinfo,"",@"SHT_NOTE"
	.sectionflags	@"SHF_NOTE_NV_CUINFO"
        /*0018*/ 	.short	0x0002
        /*001a*/ 	.short	0x0064
        /*001c*/ 	.short	0x0082
	.zero		2


//--------------------- .nv.info                  --------------------------
	.section	.nv.info,"",@"SHT_CUDA_INFO"
	.align	4


	//----- nvinfo : EIATTR_REGCOUNT
	.align		4
        /*0000*/ 	.byte	0x04, 0x2f
        /*0002*/ 	.short	(.L_10 - .L_9)
	.align		4
.L_9:
        /*0004*/ 	.word	index@(_Z3mapiPdS_iS_Pii)
        /*0008*/ 	.word	0x00000020


	//----- nvinfo : EIATTR_FRAME_SIZE
	.align		4
.L_10:
        /*000c*/ 	.byte	0x04, 0x11
        /*000e*/ 	.short	(.L_12 - .L_11)
	.align		4
.L_11:
        /*0010*/ 	.word	index@(_Z3mapiPdS_iS_Pii)
        /*0014*/ 	.word	0x00000000


	//----- nvinfo : EIATTR_REGCOUNT
	.align		4
.L_12:
        /*0018*/ 	.byte	0x04, 0x2f
        /*001a*/ 	.short	(.L_14 - .L_13)
	.align		4
.L_13:
        /*001c*/ 	.word	index@(_Z4map1iPdS_iPiS_S_i)
        /*0020*/ 	.word	0x00000010


	//----- nvinfo : EIATTR_FRAME_SIZE
	.align		4
.L_14:
        /*0024*/ 	.byte	0x04, 0x11
        /*0026*/ 	.short	(.L_16 - .L_15)
	.align		4
.L_15:
        /*0028*/ 	.word	index@(_Z4map1iPdS_iPiS_S_i)
        /*002c*/ 	.word	0x00000000


	//----- nvinfo : EIATTR_MIN_STACK_SIZE
	.align		4
.L_16:
        /*0030*/ 	.byte	0x04, 0x12
        /*0032*/ 	.short	(.L_18 - .L_17)
	.align		4
.L_17:
        /*0034*/ 	.word	index@(_Z4map1iPdS_iPiS_S_i)
        /*0038*/ 	.word	0x00000000


	//----- nvinfo : EIATTR_MIN_STACK_SIZE
	.align		4
.L_18:
        /*003c*/ 	.byte	0x04, 0x12
        /*003e*/ 	.short	(.L_20 - .L_19)
	.align		4
.L_19:
        /*0040*/ 	.word	index@(_Z3mapiPdS_iS_Pii)
        /*0044*/ 	.word	0x00000000
.L_20:


//--------------------- .nv.compat                --------------------------
	.section	.nv.compat,"",@"SHT_CUDA_COMPAT_INFO"
	.align	4
        /*0000*/ 	.byte	0x02, 0x09, 0x00, 0x00, 0x02, 0x02, 0x01, 0x00, 0x02, 0x05, 0x05, 0x00, 0x03, 0x07, 0x01, 0x01
        /*0010*/ 	.byte	0x02, 0x03, 0x00, 0x00, 0x02, 0x06, 0x01, 0x00, 0x04, 0x0b, 0x08, 0x00, 0x01, 0x00, 0x00, 0x00
        /*0020*/ 	.byte	0x00, 0x00, 0x00, 0x00


//--------------------- .nv.info._Z4map1iPdS_iPiS_S_i --------------------------
	.section	.nv.info._Z4map1iPdS_iPiS_S_i,"",@"SHT_CUDA_INFO"
	.sectionflags	@""
	.align	4


	//----- nvinfo : EIATTR_CUDA_API_VERSION
	.align		4
        /*0000*/ 	.byte	0x04, 0x37
        /*0002*/ 	.short	(.L_22 - .L_21)
.L_21:
        /*0004*/ 	.word	0x00000082


	//----- nvinfo : EIATTR_KPARAM_INFO
	.align		4
.L_22:
        /*0008*/ 	.byte	0x04, 0x17
        /*000a*/ 	.short	(.L_24 - .L_23)
.L_23:
        /*000c*/ 	.word	0x00000000
        /*0010*/ 	.short	0x0007
        /*0012*/ 	.short	0x0038
        /*0014*/ 	.byte	0x00, 0xf0, 0x11, 0x00


	//----- nvinfo : EIATTR_KPARAM_INFO
	.align		4
.L_24:
        /*0018*/ 	.byte	0x04, 0x17
        /*001a*/ 	.short	(.L_26 - .L_25)
.L_25:
        /*001c*/ 	.word	0x00000000
        /*0020*/ 	.short	0x0006
        /*0022*/ 	.short	0x0030
        /*0024*/ 	.byte	0x00, 0xf5, 0x21, 0x00


	//----- nvinfo : EIATTR_KPARAM_INFO
	.align		4
.L_26:
        /*0028*/ 	.byte	0x04, 0x17
        /*002a*/ 	.short	(.L_28 - .L_27)
.L_27:
        /*002c*/ 	.word	0x00000000
        /*0030*/ 	.short	0x0005
        /*0032*/ 	.short	0x0028
        /*0034*/ 	.byte	0x00, 0xf5, 0x21, 0x00


	//----- nvinfo : EIATTR_KPARAM_INFO
	.align		4
.L_28:
        /*0038*/ 	.byte	0x04, 0x17
        /*003a*/ 	.short	(.L_30 - .L_29)
.L_29:
        /*003c*/ 	.word	0x00000000
        /*0040*/ 	.short	0x0004
        /*0042*/ 	.short	0x0020
        /*0044*/ 	.byte	0x00, 0xf5, 0x21, 0x00


	//----- nvinfo : EIATTR_KPARAM_INFO
	.align		4
.L_30:
        /*0048*/ 	.byte	0x04, 0x17
        /*004a*/ 	.short	(.L_32 - .L_31)
.L_31:
        /*004c*/ 	.word	0x00000000
        /*0050*/ 	.short	0x0003
        /*0052*/ 	.short	0x0018
        /*0054*/ 	.byte	0x00, 0xf0, 0x11, 0x00


	//----- nvinfo : EIATTR_KPARAM_INFO
	.align		4
.L_32:
        /*0058*/ 	.byte	0x04, 0x17
        /*005a*/ 	.short	(.L_34 - .L_33)
.L_33:
        /*005c*/ 	.word	0x00000000
        /*0060*/ 	.short	0x0002
        /*0062*/ 	.short	0x0010
        /*0064*/ 	.byte	0x00, 0xf5, 0x21, 0x00


	//----- nvinfo : EIATTR_KPARAM_INFO
	.align		4
.L_34:
        /*0068*/ 	.byte	0x04, 0x17
        /*006a*/ 	.short	(.L_36 - .L_35)
.L_35:
        /*006c*/ 	.word	0x00000000
        /*0070*/ 	.short	0x0001
        /*0072*/ 	.short	0x0008
        /*0074*/ 	.byte	0x00, 0xf5, 0x21, 0x00


	//----- nvinfo : EIATTR_KPARAM_INFO
	.align		4
.L_36:
        /*0078*/ 	.byte	0x04, 0x17
        /*007a*/ 	.short	(.L_38 - .L_37)
.L_37:
        /*007c*/ 	.word	0x00000000
        /*0080*/ 	.short	0x0000
        /*0082*/ 	.short	0x0000
        /*0084*/ 	.byte	0x00, 0xf0, 0x11, 0x00


	//----- nvinfo : EIATTR_SPARSE_MMA_MASK
	.align		4
.L_38:
        /*0088*/ 	.byte	0x03, 0x50
        /*008a*/ 	.short	0x0000


	//----- nvinfo : EIATTR_MAXREG_COUNT
	.align		4
        /*008c*/ 	.byte	0x03, 0x1b
        /*008e*/ 	.short	0x00ff


	//----- nvinfo : EIATTR_MERCURY_ISA_VERSION
	.align		4
        /*0090*/ 	.byte	0x03, 0x5f
        /*0092*/ 	.short	0x0101


	//----- nvinfo : EIATTR_VRC_CTA_INIT_COUNT
	.align		4
        /*0094*/ 	.byte	0x02, 0x4a
	.zero		1
	.zero		1


	//----- nvinfo : EIATTR_EXIT_INSTR_OFFSETS
	.align		4
        /*0098*/ 	.byte	0x04, 0x1c
        /*009a*/ 	.short	(.L_40 - .L_39)


	//   ....[0]....
.L_39:
        /*009c*/ 	.word	0x00000070


	//   ....[1]....
        /*00a0*/ 	.word	0x000000b0


	//   ....[2]....
        /*00a4*/ 	.word	0x00000330


	//----- nvinfo : EIATTR_CRS_STACK_SIZE
	.align		4
.L_40:
        /*00a8*/ 	.byte	0x04, 0x1e
        /*00aa*/ 	.short	(.L_42 - .L_41)
.L_41:
        /*00ac*/ 	.word	0x00000000


	//----- nvinfo : EIATTR_CBANK_PARAM_SIZE
	.align		4
.L_42:
        /*00b0*/ 	.byte	0x03, 0x19
        /*00b2*/ 	.short	0x003c


	//----- nvinfo : EIATTR_PARAM_CBANK
	.align		4
        /*00b4*/ 	.byte	0x04, 0x0a
        /*00b6*/ 	.short	(.L_44 - .L_43)
	.align		4
.L_43:
        /*00b8*/ 	.word	index@(.nv.constant0._Z4map1iPdS_iPiS_S_i)
        /*00bc*/ 	.short	0x0380
        /*00be*/ 	.short	0x003c


	//----- nvinfo : EIATTR_SW_WAR
	.align		4
.L_44:
        /*00c0*/ 	.byte	0x04, 0x36
        /*00c2*/ 	.short	(.L_46 - .L_45)
.L_45:
        /*00c4*/ 	.word	0x00000008
.L_46:


//--------------------- .nv.info._Z3mapiPdS_iS_Pii --------------------------
	.section	.nv.info._Z3mapiPdS_iS_Pii,"",@"SHT_CUDA_INFO"
	.sectionflags	@""
	.align	4


	//----- nvinfo : EIATTR_CUDA_API_VERSION
	.align		4
        /*0000*/ 	.byte	0x04, 0x37
        /*0002*/ 	.short	(.L_48 - .L_47)
.L_47:
        /*0004*/ 	.word	0x00000082


	//----- nvinfo : EIATTR_KPARAM_INFO
	.align		4
.L_48:
        /*0008*/ 	.byte	0x04, 0x17
        /*000a*/ 	.short	(.L_50 - .L_49)
.L_49:
        /*000c*/ 	.word	0x00000000
        /*0010*/ 	.short	0x0006
        /*0012*/ 	.short	0x0030
        /*0014*/ 	.byte	0x00, 0xf0, 0x11, 0x00


	//----- nvinfo : EIATTR_KPARAM_INFO
	.align		4
.L_50:
        /*0018*/ 	.byte	0x04, 0x17
        /*001a*/ 	.short	(.L_52 - .L_51)
.L_51:
        /*001c*/ 	.word	0x00000000
        /*0020*/ 	.short	0x0005
        /*0022*/ 	.short	0x0028
        /*0024*/ 	.byte	0x00, 0xf5, 0x21, 0x00


	//----- nvinfo : EIATTR_KPARAM_INFO
	.align		4
.L_52:
        /*0028*/ 	.byte	0x04, 0x17
        /*002a*/ 	.short	(.L_54 - .L_53)
.L_53:
        /*002c*/ 	.word	0x00000000
        /*0030*/ 	.short	0x0004
        /*0032*/ 	.short	0x0020
        /*0034*/ 	.byte	0x00, 0xf5, 0x21, 0x00


	//----- nvinfo : EIATTR_KPARAM_INFO
	.align		4
.L_54:
        /*0038*/ 	.byte	0x04, 0x17
        /*003a*/ 	.short	(.L_56 - .L_55)
.L_55:
        /*003c*/ 	.word	0x00000000
        /*0040*/ 	.short	0x0003
        /*0042*/ 	.short	0x0018
        /*0044*/ 	.byte	0x00, 0xf0, 0x11, 0x00


	//----- nvinfo : EIATTR_KPARAM_INFO
	.align		4
.L_56:
        /*0048*/ 	.byte	0x04, 0x17
        /*004a*/ 	.short	(.L_58 - .L_57)
.L_57:
        /*004c*/ 	.word	0x00000000
        /*0050*/ 	.short	0x0002
        /*0052*/ 	.short	0x0010
        /*0054*/ 	.byte	0x00, 0xf5, 0x21, 0x00


	//----- nvinfo : EIATTR_KPARAM_INFO
	.align		4
.L_58:
        /*0058*/ 	.byte	0x04, 0x17
        /*005a*/ 	.short	(.L_60 - .L_59)
.L_59:
        /*005c*/ 	.word	0x00000000
        /*0060*/ 	.short	0x0001
        /*0062*/ 	.short	0x0008
        /*0064*/ 	.byte	0x00, 0xf5, 0x21, 0x00


	//----- nvinfo : EIATTR_KPARAM_INFO
	.align		4
.L_60:
        /*0068*/ 	.byte	0x04, 0x17
        /*006a*/ 	.short	(.L_62 - .L_61)
.L_61:
        /*006c*/ 	.word	0x00000000
        /*0070*/ 	.short	0x0000
        /*0072*/ 	.short	0x0000
        /*0074*/ 	.byte	0x00, 0xf0, 0x11, 0x00


	//----- nvinfo : EIATTR_SPARSE_MMA_MASK
	.align		4
.L_62:
        /*0078*/ 	.byte	0x03, 0x50
        /*007a*/ 	.short	0x0000


	//----- nvinfo : EIATTR_MAXREG_COUNT
	.align		4
        /*007c*/ 	.byte	0x03, 0x1b
        /*007e*/ 	.short	0x00ff


	//----- nvinfo : EIATTR_MERCURY_ISA_VERSION
	.align		4
        /*0080*/ 	.byte	0x03, 0x5f
        /*0082*/ 	.short	0x0101


	//----- nvinfo : EIATTR_VRC_CTA_INIT_COUNT
	.align		4
        /*0084*/ 	.byte	0x02, 0x4a
	.zero		1
	.zero		1


	//----- nvinfo : EIATTR_EXIT_INSTR_OFFSETS
	.align		4
        /*0088*/ 	.byte	0x04, 0x1c
        /*008a*/ 	.short	(.L_64 - .L_63)


	//   ....[0]....
.L_63:
        /*008c*/ 	.word	0x00000070


	//   ....[1]....
        /*0090*/ 	.word	0x00000f60


	//----- nvinfo : EIATTR_CRS_STACK_SIZE
	.align		4
.L_64:
        /*0094*/ 	.byte	0x04, 0x1e
        /*0096*/ 	.short	(.L_66 - .L_65)
.L_65:
        /*0098*/ 	.word	0x00000000


	//----- nvinfo : EIATTR_CBANK_PARAM_SIZE
	.align		4
.L_66:
        /*009c*/ 	.byte	0x03, 0x19
        /*009e*/ 	.short	0x0034


	//----- nvinfo : EIATTR_PARAM_CBANK
	.align		4
        /*00a0*/ 	.byte	0x04, 0x0a
        /*00a2*/ 	.short	(.L_68 - .L_67)
	.align		4
.L_67:
        /*00a4*/ 	.word	index@(.nv.constant0._Z3mapiPdS_iS_Pii)
        /*00a8*/ 	.short	0x0380
        /*00aa*/ 	.short	0x0034


	//----- nvinfo : EIATTR_SW_WAR
	.align		4
.L_68:
        /*00ac*/ 	.byte	0x04, 0x36
        /*00ae*/ 	.short	(.L_70 - .L_69)
.L_69:
        /*00b0*/ 	.word	0x00000008
.L_70:


//--------------------- .nv.callgraph             --------------------------
	.section	.nv.callgraph,"",@"SHT_CUDA_CALLGRAPH"
	.align	4
	.sectionentsize	8
	.align		4
        /*0000*/ 	.word	0x00000000
	.align		4
        /*0004*/ 	.word	0xffffffff
	.align		4
        /*0008*/ 	.word	0x00000000
	.align		4
        /*000c*/ 	.word	0xfffffffe
	.align		4
        /*0010*/ 	.word	0x00000000
	.align		4
        /*0014*/ 	.word	0xfffffffd
	.align		4
        /*0018*/ 	.word	0x00000000
	.align		4
        /*001c*/ 	.word	0xfffffffc


//--------------------- .nv.constant4             --------------------------
	.section	.nv.constant4,"a",@progbits
	.align	8
	.align		8
.nv.constant4:
        /*0000*/ 	.dword	precalc_xorwow_matrix
	.align		8
        /*0008*/ 	.dword	precalc_xorwow_offset_matrix
	.align		8
        /*0010*/ 	.dword	mrg32k3aM1
	.align		8
        /*0018*/ 	.dword	mrg32k3aM2
	.align		8
        /*0020*/ 	.dword	mrg32k3aM1SubSeq
	.align		8
        /*0028*/ 	.dword	mrg32k3aM2SubSeq
	.align		8
        /*0030*/ 	.dword	mrg32k3aM1Seq
	.align		8
        /*0038*/ 	.dword	mrg32k3aM2Seq


//--------------------- .nv.constant3             --------------------------
	.section	.nv.constant3,"a",@progbits
	.align	8
.nv.constant3:
	.type		__cr_lgamma_table,@object
	.size		__cr_lgamma_table,(.L_8 - __cr_lgamma_table)
__cr_lgamma_table:
        /*0000*/ 	.byte	0x00, 0x00, 0x00, 0x00, 0x00, 0x00, 0x00, 0x00, 0x00, 0x00, 0x00, 0x00, 0x00, 0x00, 0x00, 0x00
        /*0010*/ 	.byte	0xef, 0x39, 0xfa, 0xfe, 0x42, 0x2e, 0xe6, 0x3f, 0x02, 0x20, 0x2a, 0xfa, 0x0b, 0xab, 0xfc, 0x3f
        /*0020*/ 	.byte	0xf9, 0x2c, 0x92, 0x7c, 0xa7, 0x6c, 0x09, 0x40, 0xc9, 0x79, 0x44, 0x3c, 0x64, 0x26, 0x13, 0x40
        /*0030*/ 	.byte	0xca, 0x01, 0xcf, 0x3a, 0x27, 0x51, 0x1a, 0x40, 0x30, 0xcc, 0x2d, 0xf3, 0xe1, 0x0c, 0x21, 0x40
        /*0040*/ 	.byte	0x0d, 0xb7, 0xfc, 0x82, 0x8e, 0x35, 0x25, 0x40
.L_8:


//--------------------- .text._Z4map1iPdS_iPiS_S_i --------------------------
	.section	.text._Z4map1iPdS_iPiS_S_i,"ax",@progbits
	.align	128
        .global         _Z4map1iPdS_iPiS_S_i
        .type           _Z4map1iPdS_iPiS_S_i,@function
        .size           _Z4map1iPdS_iPiS_S_i,(.L_x_23 - _Z4map1iPdS_iPiS_S_i)
        .other          _Z4map1iPdS_iPiS_S_i,@"STO_CUDA_ENTRY STV_DEFAULT"
_Z4map1iPdS_iPiS_S_i:
.text._Z4map1iPdS_iPiS_S_i:
[----:B------:R-:W-:Y:S01]  /*0000*/  LDC R1, c[0x0][0x37c] ;  /* 0x0000df00ff017b82 */ /* 0x000fe20000000800 */
[----:B------:R-:W0:Y:S07]  /*0010*/  S2R R0, SR_TID.X ;  /* 0x0000000000007919 */ /* 0x000e2e0000002100 */
[----:B------:R-:W0:Y:S01]  /*0020*/  S2UR UR4, SR_CTAID.X ;  /* 0x00000000000479c3 */ /* 0x000e220000002500 */
[----:B------:R-:W1:Y:S07]  /*0030*/  LDCU UR5, c[0x0][0x380] ;  /* 0x00007000ff0577ac */ /* 0x000e6e0008000800 */
[----:B------:R-:W0:Y:S02]  /*0040*/  LDC R5, c[0x0][0x360] ;  /* 0x0000d800ff057b82 */ /* 0x000e240000000800 */
[----:B0-----:R-:W-:-:S05]  /*0050*/  IMAD R5, R5, UR4, R0 ;  /* 0x0000000405057c24 */ /* 0x001fca000f8e0200 */
[----:B-1----:R-:W-:-:S13]  /*0060*/  ISETP.GE.AND P0, PT, R5, UR5, PT ;  /* 0x0000000505007c0c */ /* 0x002fda000bf06270 */
[----:B------:R-:W-:Y:S05]  /*0070*/  @P0 EXIT ;  /* 0x000000000000094d */ /* 0x000fea0003800000 */
[----:B------:R-:W0:Y:S08]  /*0080*/  LDC R0, c[0x0][0x3b8] ;  /* 0x0000ee00ff007b82 */ /* 0x000e300000000800 */
[----:B------:R-:W1:Y:S01]  /*0090*/  LDC.64 R2, c[0x0][0x3a0] ;  /* 0x0000e800ff027b82 */ /* 0x000e620000000a00 */
[----:B0-----:R-:W-:-:S13]  /*00a0*/  ISETP.GE.AND P0, PT, R0, 0x1, PT ;  /* 0x000000010000780c */ /* 0x001fda0003f06270 */
[----:B-1----:R-:W-:Y:S05]  /*00b0*/  @!P0 EXIT ;  /* 0x000000000000894d */ /* 0x002fea0003800000 */
[----:B------:R-:W0:Y:S01]  /*00c0*/  LDCU.64 UR4, c[0x0][0x358] ;  /* 0x00006b00ff0477ac */ /* 0x000e220008000a00 */
[----:B------:R-:W-:-:S06]  /*00d0*/  IMAD.WIDE R2, R5, 0x4, R2 ;  /* 0x0000000405027825 */ /* 0x000fcc00078e0202 */
[----:B0-----:R0:W5:Y:S01]  /*00e0*/  LDG.E R3, desc[UR4][R2.64] ;  /* 0x0000000402037981 */ /* 0x001162000c1e1900 */
[----:B------:R-:W-:-:S07]  /*00f0*/  IMAD.MOV.U32 R0, RZ, RZ, RZ ;  /* 0x000000ffff007224 */ /* 0x000fce00078e00ff */
.L_x_4:
[----:B-1----:R-:W1:Y:S01]  /*0100*/  LDC.64 R6, c[0x0][0x388] ;  /* 0x0000e200ff067b82 */ /* 0x002e620000000a00 */
[----:B------:R-:W2:Y:S07]  /*0110*/  LDCU UR6, c[0x0][0x3b8] ;  /* 0x00007700ff0677ac */ /* 0x000eae0008000800 */
[----:B------:R-:W3:Y:S01]  /*0120*/  LDC.64 R4, c[0x0][0x3a8] ;  /* 0x0000ea00ff047b82 */ /* 0x000ee20000000a00 */
[----:B--2--5:R-:W-:-:S04]  /*0130*/  IMAD R13, R3, UR6, R0 ;  /* 0x00000006030d7c24 */ /* 0x024fc8000f8e0200 */
[----:B-1----:R-:W-:-:S05]  /*0140*/  IMAD.WIDE R6, R13, 0x8, R6 ;  /* 0x000000080d067825 */ /* 0x002fca00078e0206 */
[----:B------:R1:W5:Y:S01]  /*0150*/  LDG.E.64 R8, desc[UR4][R6.64] ;  /* 0x0000000406087981 */ /* 0x000362000c1e1b00 */
[----:B---3--:R-:W-:-:S05]  /*0160*/  IMAD.WIDE R10, R13, 0x8, R4 ;  /* 0x000000080d0a7825 */ /* 0x008fca00078e0204 */
[----:B------:R1:W5:Y:S01]  /*0170*/  LDG.E.64 R4, desc[UR4][R10.64] ;  /* 0x000000040a047981 */ /* 0x000362000c1e1b00 */
[----:B------:R-:W-:Y:S01]  /*0180*/  VIADD R0, R0, 0x1 ;  /* 0x0000000100007836 */ /* 0x000fe20000000000 */
[----:B------:R-:W-:Y:S04]  /*0190*/  BSSY B0, `(.L_x_0) ;  /* 0x000000a000007945 */ /* 0x000fe80003800000 */
[----:B------:R-:W-:-:S13]  /*01a0*/  ISETP.NE.AND P1, PT, R0, UR6, PT ;  /* 0x0000000600007c0c */ /* 0x000fda000bf25270 */
.L_x_1:
[----:B-1---5:R-:W-:Y:S01]  /*01b0*/  DADD R6, R8, R4 ;  /* 0x0000000008067229 */ /* 0x022fe20000000004 */
[----:B------:R-:W-:Y:S09]  /*01c0*/  YIELD ;  /* 0x0000000000007946 */ /* 0x000ff20003800000 */
[----:B------:R-:W2:Y:S02]  /*01d0*/  ATOMG.E.CAS.64.STRONG.GPU PT, R6, [R10], R4, R6 ;  /* 0x000000040a0673a9 */ /* 0x000ea400001ee506 */
[----:B--2---:R-:W-:-:S02]  /*01e0*/  ISETP.NE.U32.AND P0, PT, R4, R6, PT ;  /* 0x000000060400720c */ /* 0x004fc40003f05070 */
[----:B------:R-:W-:Y:S02]  /*01f0*/  MOV R4, R6 ;  /* 0x0000000600047202 */ /* 0x000fe40000000f00 */
[----:B------:R-:W-:Y:S01]  /*0200*/  ISETP.NE.AND.EX P0, PT, R5, R7, PT, P0 ;  /* 0x000000070500720c */ /* 0x000fe20003f05300 */
[----:B------:R-:W-:-:S12]  /*0210*/  IMAD.MOV.U32 R5, RZ, RZ, R7 ;  /* 0x000000ffff057224 */ /* 0x000fd800078e0007 */
[----:B------:R-:W-:Y:S05]  /*0220*/  @P0 BRA `(.L_x_1) ;  /* 0xfffffffc00e00947 */ /* 0x000fea000383ffff */
[----:B------:R-:W-:Y:S05]  /*0230*/  BSYNC B0 ;  /* 0x0000000000007941 */ /* 0x000fea0003800000 */
.L_x_0:
[----:B------:R-:W1:Y:S02]  /*0240*/  LDC.64 R4, c[0x0][0x3b0] ;  /* 0x0000ec00ff047b82 */ /* 0x000e640000000a00 */
[----:B-1----:R-:W-:-:S05]  /*0250*/  IMAD.WIDE R10, R13, 0x8, R4 ;  /* 0x000000080d0a7825 */ /* 0x002fca00078e0204 */
[----:B------:R1:W5:Y:S01]  /*0260*/  LDG.E.64 R4, desc[UR4][R10.64] ;  /* 0x000000040a047981 */ /* 0x000362000c1e1b00 */
[----:B------:R-:W-:Y:S01]  /*0270*/  DMUL R8, R8, R8 ;  /* 0x0000000808087228 */ /* 0x000fe20000000000 */
[----:B------:R-:W-:Y:S10]  /*0280*/  BSSY B0, `(.L_x_2) ;  /* 0x0000009000007945 */ /* 0x000ff40003800000 */
.L_x_3:
[----:B-----5:R-:W-:Y:S01]  /*0290*/  DADD R6, R8, R4 ;  /* 0x0000000008067229 */ /* 0x020fe20000000004 */
[----:B------:R-:W-:Y:S09]  /*02a0*/  YIELD ;  /* 0x0000000000007946 */ /* 0x000ff20003800000 */
[----:B------:R-:W2:Y:S02]  /*02b0*/  ATOMG.E.CAS.64.STRONG.GPU PT, R6, [R10], R4, R6 ;  /* 0x000000040a0673a9 */ /* 0x000ea400001ee506 */
[----:B--2---:R-:W-:-:S02]  /*02c0*/  ISETP.NE.U32.AND P0, PT, R4, R6, PT ;  /* 0x000000060400720c */ /* 0x004fc40003f05070 */
[----:B------:R-:W-:Y:S02]  /*02d0*/  MOV R4, R6 ;  /* 0x0000000600047202 */ /* 0x000fe40000000f00 */
[-C--:B------:R-:W-:Y:S02]  /*02e0*/  ISETP.NE.AND.EX P0, PT, R5, R7.reuse, PT, P0 ;  /* 0x000000070500720c */ /* 0x080fe40003f05300 */
[----:B------:R-:W-:-:S11]  /*02f0*/  MOV R5, R7 ;  /* 0x0000000700057202 */ /* 0x000fd60000000f00 */
[----:B------:R-:W-:Y:S05]  /*0300*/  @P0 BRA `(.L_x_3) ;  /* 0xfffffffc00e00947 */ /* 0x000fea000383ffff */
[----:B------:R-:W-:Y:S05]  /*0310*/  BSYNC B0 ;  /* 0x0000000000007941 */ /* 0x000fea0003800000 */
.L_x_2:
[----:B------:R-:W-:Y:S05]  /*0320*/  @P1 BRA `(.L_x_4) ;  /* 0xfffffffc00741947 */ /* 0x000fea000383ffff */
[----:B------:R-:W-:Y:S05]  /*0330*/  EXIT ;  /* 0x000000000000794d */ /* 0x000fea0003800000 */
.L_x_5:
[----:B------:R-:W-:-:S00]  /*0340*/  BRA `(.L_x_5) ;  /* 0xfffffffc00fc7947 */ /* 0x000fc0000383ffff */
[----:B------:R-:W-:-:S00]  /*0350*/  NOP ;  /* 0x0000000000007918 */ /* 0x000fc00000000000 */
        /* <DEDUP_REMOVED lines=10> */
.L_x_23:


//--------------------- .text._Z3mapiPdS_iS_Pii   --------------------------
	.section	.text._Z3mapiPdS_iS_Pii,"ax",@progbits
	.align	128
        .global         _Z3mapiPdS_iS_Pii
        .type           _Z3mapiPdS_iS_Pii,@function
        .size           _Z3mapiPdS_iS_Pii,(.L_x_24 - _Z3mapiPdS_iS_Pii)
        .other          _Z3mapiPdS_iS_Pii,@"STO_CUDA_ENTRY STV_DEFAULT"
_Z3mapiPdS_iS_Pii:
.text._Z3mapiPdS_iS_Pii:
        /* <DEDUP_REMOVED lines=8> */
[----:B------:R-:W0:Y:S01]  /*0080*/  LDCU UR4, c[0x0][0x398] ;  /* 0x00007300ff0477ac */ /* 0x000e220008000800 */
[----:B------:R-:W-:Y:S01]  /*0090*/  IMAD.MOV.U32 R2, RZ, RZ, RZ ;  /* 0x000000ffff027224 */ /* 0x000fe200078e00ff */
[----:B------:R-:W1:Y:S01]  /*00a0*/  LDCU.64 UR10, c[0x0][0x358] ;  /* 0x00006b00ff0a77ac */ /* 0x000e620008000a00 */
[----:B0-----:R-:W-:-:S09]  /*00b0*/  UISETP.GE.AND UP0, UPT, UR4, 0x1, UPT ;  /* 0x000000010400788c */ /* 0x001fd2000bf06270 */
[----:B-1----:R-:W-:Y:S05]  /*00c0*/  BRA.U !UP0, `(.L_x_6) ;  /* 0x0000000d08647547 */ /* 0x002fea000b800000 */
[----:B------:R-:W0:Y:S02]  /*00d0*/  LDCU UR9, c[0x0][0x3b0] ;  /* 0x00007600ff0977ac */ /* 0x000e240008000800 */
[----:B0-----:R-:W-:-:S09]  /*00e0*/  UISETP.GE.AND UP0, UPT, UR9, 0x1, UPT ;  /* 0x000000010900788c */ /* 0x001fd2000bf06270 */
[----:B------:R-:W-:Y:S05]  /*00f0*/  BRA.U !UP0, `(.L_x_7) ;  /* 0x0000000908387547 */ /* 0x000fea000b800000 */
[----:B------:R-:W-:Y:S02]  /*0100*/  ULOP3.LUT UR5, UR9, 0x7ffffff8, URZ, 0xc0, !UPT ;  /* 0x7ffffff809057892 */ /* 0x000fe4000f8ec0ff */
[----:B------:R-:W-:Y:S01]  /*0110*/  IMAD R3, R0, UR9, RZ ;  /* 0x0000000900037c24 */ /* 0x000fe2000f8e02ff */
[----:B------:R-:W-:Y:S01]  /*0120*/  ULOP3.LUT UR7, UR9, 0x7, URZ, 0xc0, !UPT ;  /* 0x0000000709077892 */ /* 0x000fe2000f8ec0ff */
[----:B------:R-:W-:Y:S01]  /*0130*/  IMAD.MOV.U32 R5, RZ, RZ, RZ ;  /* 0x000000ffff057224 */ /* 0x000fe200078e00ff */
[----:B------:R-:W-:Y:S01]  /*0140*/  ULOP3.LUT UR8, UR9, 0x3, URZ, 0xc0, !UPT ;  /* 0x0000000309087892 */ /* 0x000fe2000f8ec0ff */
[----:B------:R-:W-:Y:S01]  /*0150*/  IMAD.MOV.U32 R2, RZ, RZ, RZ ;  /* 0x000000ffff027224 */ /* 0x000fe200078e00ff */
[----:B------:R-:W-:Y:S01]  /*0160*/  UIADD3 UR6, UPT, UPT, -UR5, URZ, URZ ;  /* 0x000000ff05067290 */ /* 0x000fe2000fffe1ff */
[----:B------:R-:W-:Y:S02]  /*0170*/  IMAD.MOV.U32 R6, RZ, RZ, 0x20000000 ;  /* 0x20000000ff067424 */ /* 0x000fe400078e00ff */
[----:B------:R-:W-:-:S09]  /*0180*/  IMAD.MOV.U32 R7, RZ, RZ, 0x4202a05f ;  /* 0x4202a05fff077424 */ /* 0x000fd200078e00ff */
.L_x_13:
[----:B------:R-:W0:Y:S01]  /*0190*/  LDCU UR12, c[0x0][0x3b0] ;  /* 0x00007600ff0c77ac */ /* 0x000e220008000800 */
[----:B------:R-:W-:Y:S01]  /*01a0*/  CS2R R22, SRZ ;  /* 0x0000000000167805 */ /* 0x000fe2000001ff00 */
[----:B------:R-:W-:Y:S01]  /*01b0*/  UMOV UR4, URZ ;  /* 0x000000ff00047c82 */ /* 0x000fe20008000000 */
[----:B0-----:R-:W-:Y:S02]  /*01c0*/  UISETP.GE.U32.AND UP0, UPT, UR12, 0x8, UPT ;  /* 0x000000080c00788c */ /* 0x001fe4000bf06070 */
[----:B------:R-:W-:-:S07]  /*01d0*/  IMAD R4, R5, UR12, RZ ;  /* 0x0000000c05047c24 */ /* 0x000fce000f8e02ff */
[----:B------:R-:W-:Y:S05]  /*01e0*/  BRA.U !UP0, `(.L_x_8) ;  /* 0x0000000108c07547 */ /* 0x000fea000b800000 */
[----:B------:R-:W0:Y:S01]  /*01f0*/  LDC.64 R8, c[0x0][0x390] ;  /* 0x0000e400ff087b82 */ /* 0x000e220000000a00 */
[----:B------:R-:W-:Y:S01]  /*0200*/  IMAD.MOV.U32 R28, RZ, RZ, R3 ;  /* 0x000000ffff1c7224 */ /* 0x000fe200078e0003 */
[----:B------:R-:W-:Y:S01]  /*0210*/  CS2R R22, SRZ ;  /* 0x0000000000167805 */ /* 0x000fe2000001ff00 */
[----:B------:R-:W-:Y:S01]  /*0220*/  UMOV UR4, UR6 ;  /* 0x0000000600047c82 */ /* 0x000fe20008000000 */
[----:B0-----:R-:W-:-:S03]  /*0230*/  IMAD.WIDE.U32 R8, R4, 0x8, R8 ;  /* 0x0000000804087825 */ /* 0x001fc600078e0008 */
[----:B------:R-:W-:-:S05]  /*0240*/  IADD3 R8, P0, PT, R8, 0x20, RZ ;  /* 0x0000002008087810 */ /* 0x000fca0007f1e0ff */
[----:B------:R-:W-:-:S08]  /*0250*/  IMAD.X R9, RZ, RZ, R9, P0 ;  /* 0x000000ffff097224 */ /* 0x000fd000000e0609 */
.L_x_9:
[----:B------:R-:W0:Y:S01]  /*0260*/  LDC.64 R26, c[0x0][0x388] ;  /* 0x0000e200ff1a7b82 */ /* 0x000e220000000a00 */
[----:B------:R-:W2:Y:S04]  /*0270*/  LDG.E.64 R12, desc[UR10][R8.64+-0x20] ;  /* 0xffffe00a080c7981 */ /* 0x000ea8000c1e1b00 */
[----:B------:R-:W3:Y:S04]  /*0280*/  LDG.E.64 R18, desc[UR10][R8.64+-0x18] ;  /* 0xffffe80a08127981 */ /* 0x000ee8000c1e1b00 */
[----:B------:R-:W4:Y:S04]  /*0290*/  LDG.E.64 R14, desc[UR10][R8.64+-0x10] ;  /* 0xfffff00a080e7981 */ /* 0x000f28000c1e1b00 */
[----:B------:R-:W5:Y:S01]  /*02a0*/  LDG.E.64 R24, desc[UR10][R8.64+0x18] ;  /* 0x0000180a08187981 */ /* 0x000f62000c1e1b00 */
[----:B0-----:R-:W-:-:S05]  /*02b0*/  IMAD.WIDE R26, R28, 0x8, R26 ;  /* 0x000000081c1a7825 */ /* 0x001fca00078e021a */
[----:B------:R-:W2:Y:S04]  /*02c0*/  LDG.E.64 R10, desc[UR10][R26.64] ;  /* 0x0000000a1a0a7981 */ /* 0x000ea8000c1e1b00 */
[----:B------:R-:W3:Y:S04]  /*02d0*/  LDG.E.64 R20, desc[UR10][R26.64+0x8] ;  /* 0x0000080a1a147981 */ /* 0x000ee8000c1e1b00 */
[----:B------:R-:W4:Y:S01]  /*02e0*/  LDG.E.64 R16, desc[UR10][R26.64+0x10] ;  /* 0x0000100a1a107981 */ /* 0x000f22000c1e1b00 */
[----:B--2---:R-:W-:-:S03]  /*02f0*/  DADD R10, R10, -R12 ;  /* 0x000000000a0a7229 */ /* 0x004fc6000000080c */
[----:B------:R-:W2:Y:S05]  /*0300*/  LDG.E.64 R12, desc[UR10][R26.64+0x18] ;  /* 0x0000180a1a0c7981 */ /* 0x000eaa000c1e1b00 */
[----:B------:R-:W-:Y:S02]  /*0310*/  DFMA R22, R10, R10, R22 ;  /* 0x0000000a0a16722b */ /* 0x000fe40000000016 */
[----:B------:R-:W2:Y:S01]  /*0320*/  LDG.E.64 R10, desc[UR10][R8.64+-0x8] ;  /* 0xfffff80a080a7981 */ /* 0x000ea2000c1e1b00 */
[----:B---3--:R-:W-:-:S03]  /*0330*/  DADD R18, R20, -R18 ;  /* 0x0000000014127229 */ /* 0x008fc60000000812 */
[----:B------:R-:W3:Y:S05]  /*0340*/  LDG.E.64 R20, desc[UR10][R8.64] ;  /* 0x0000000a08147981 */ /* 0x000eea000c1e1b00 */
[----:B------:R-:W-:Y:S01]  /*0350*/  DFMA R18, R18, R18, R22 ;  /* 0x000000121212722b */ /* 0x000fe20000000016 */
[----:B------:R-:W3:Y:S01]  /*0360*/  LDG.E.64 R22, desc[UR10][R26.64+0x20] ;  /* 0x0000200a1a167981 */ /* 0x000ee2000c1e1b00 */
[----:B----4-:R-:W-:-:S08]  /*0370*/  DADD R14, R16, -R14 ;  /* 0x00000000100e7229 */ /* 0x010fd0000000080e */
[----:B------:R-:W-:Y:S01]  /*0380*/  DFMA R14, R14, R14, R18 ;  /* 0x0000000e0e0e722b */ /* 0x000fe20000000012 */
[----:B------:R-:W4:Y:S01]  /*0390*/  LDG.E.64 R18, desc[UR10][R26.64+0x30] ;  /* 0x0000300a1a127981 */ /* 0x000f22000c1e1b00 */
[----:B--2---:R-:W-:-:S03]  /*03a0*/  DADD R16, R12, -R10 ;  /* 0x000000000c107229 */ /* 0x004fc6000000080a */
[----:B------:R-:W2:Y:S04]  /*03b0*/  LDG.E.64 R10, desc[UR10][R8.64+0x8] ;  /* 0x0000080a080a7981 */ /* 0x000ea8000c1e1b00 */
[----:B------:R-:W2:Y:S01]  /*03c0*/  LDG.E.64 R12, desc[UR10][R26.64+0x28] ;  /* 0x0000280a1a0c7981 */ /* 0x000ea2000c1e1b00 */
[----:B------:R-:W-:-:S03]  /*03d0*/  DFMA R14, R16, R16, R14 ;  /* 0x00000010100e722b */ /* 0x000fc6000000000e */
[----:B------:R0:W4:Y:S01]  /*03e0*/  LDG.E.64 R16, desc[UR10][R8.64+0x10] ;  /* 0x0000100a08107981 */ /* 0x000122000c1e1b00 */
[----:B---3--:R-:W-:-:S03]  /*03f0*/  DADD R20, R22, -R20 ;  /* 0x0000000016147229 */ /* 0x008fc60000000814 */
[----:B------:R-:W5:Y:S05]  /*0400*/  LDG.E.64 R22, desc[UR10][R26.64+0x38] ;  /* 0x0000380a1a167981 */ /* 0x000f6a000c1e1b00 */
[----:B------:R-:W-:Y:S01]  /*0410*/  DFMA R14, R20, R20, R14 ;  /* 0x00000014140e722b */ /* 0x000fe2000000000e */
[----:B------:R-:W-:-:S04]  /*0420*/  UIADD3 UR4, UPT, UPT, UR4, 0x8, URZ ;  /* 0x0000000804047890 */ /* 0x000fc8000fffe0ff */
[----:B------:R-:W-:Y:S01]  /*0430*/  UISETP.NE.AND UP0, UPT, UR4, URZ, UPT ;  /* 0x000000ff0400728c */ /* 0x000fe2000bf05270 */
[----:B0-----:R-:W-:Y:S01]  /*0440*/  IADD3 R8, P0, PT, R8, 0x40, RZ ;  /* 0x0000004008087810 */ /* 0x001fe20007f1e0ff */
[----:B------:R-:W-:-:S04]  /*0450*/  VIADD R28, R28, 0x8 ;  /* 0x000000081c1c7836 */ /* 0x000fc80000000000 */
[----:B------:R-:W-:Y:S01]  /*0460*/  IMAD.X R9, RZ, RZ, R9, P0 ;  /* 0x000000ffff097224 */ /* 0x000fe200000e0609 */
[----:B--2---:R-:W-:Y:S02]  /*0470*/  DADD R10, R12, -R10 ;  /* 0x000000000c0a7229 */ /* 0x004fe4000000080a */
[----:B----4-:R-:W-:-:S06]  /*0480*/  DADD R16, R18, -R16 ;  /* 0x0000000012107229 */ /* 0x010fcc0000000810 */
[----:B------:R-:W-:Y:S02]  /*0490*/  DFMA R14, R10, R10, R14 ;  /* 0x0000000a0a0e722b */ /* 0x000fe4000000000e */
[----:B-----5:R-:W-:-:S06]  /*04a0*/  DADD R22, R22, -R24 ;  /* 0x0000000016167229 */ /* 0x020fcc0000000818 */
[----:B------:R-:W-:-:S08]  /*04b0*/  DFMA R14, R16, R16, R14 ;  /* 0x00000010100e722b */ /* 0x000fd0000000000e */
[----:B------:R-:W-:Y:S01]  /*04c0*/  DFMA R22, R22, R22, R14 ;  /* 0x000000161616722b */ /* 0x000fe2000000000e */
[----:B------:R-:W-:Y:S10]  /*04d0*/  BRA.U UP0, `(.L_x_9) ;  /* 0xfffffffd00607547 */ /* 0x000ff4000b83ffff */
[----:B------:R-:W-:-:S05]  /*04e0*/  UMOV UR4, UR5 ;  /* 0x0000000500047c82 */ /* 0x000fca0008000000 */
.L_x_8:
[----:B------:R-:W-:-:S09]  /*04f0*/  UISETP.NE.AND UP0, UPT, UR7, URZ, UPT ;  /* 0x000000ff0700728c */ /* 0x000fd2000bf05270 */
[----:B------:R-:W-:Y:S05]  /*0500*/  BRA.U !UP0, `(.L_x_10) ;  /* 0x00000005080c7547 */ /* 0x000fea000b800000 */
[----:B------:R-:W-:Y:S02]  /*0510*/  UIADD3 UR9, UPT, UPT, UR7, -0x1, URZ ;  /* 0xffffffff07097890 */ /* 0x000fe4000fffe0ff */
[----:B------:R-:W-:Y:S02]  /*0520*/  UISETP.NE.AND UP1, UPT, UR8, URZ, UPT ;  /* 0x000000ff0800728c */ /* 0x000fe4000bf25270 */
[----:B------:R-:W-:-:S09]  /*0530*/  UISETP.GE.U32.AND UP0, UPT, UR9, 0x3, UPT ;  /* 0x000000030900788c */ /* 0x000fd2000bf06070 */
[----:B------:R-:W-:Y:S05]  /*0540*/  BRA.U !UP0, `(.L_x_11) ;  /* 0x0000000108707547 */ /* 0x000fea000b800000 */
[----:B------:R-:W0:Y:S01]  /*0550*/  LDC.64 R8, c[0x0][0x390] ;  /* 0x0000e400ff087b82 */ /* 0x000e220000000a00 */
[----:B------:R-:W-:Y:S01]  /*0560*/  IADD3 R11, PT, PT, R3, UR4, RZ ;  /* 0x00000004030b7c10 */ /* 0x000fe2000fffe0ff */
[C---:B------:R-:W-:Y:S01]  /*0570*/  VIADD R13, R4.reuse, UR4 ;  /* 0x00000004040d7c36 */ /* 0x040fe20008000000 */
[----:B------:R-:W-:-:S05]  /*0580*/  IADD3 R10, P0, PT, R4, UR4, RZ ;  /* 0x00000004040a7c10 */ /* 0x000fca000ff1e0ff */
[----:B------:R-:W1:Y:S08]  /*0590*/  LDC.64 R28, c[0x0][0x388] ;  /* 0x0000e200ff1c7b82 */ /* 0x000e700000000a00 */
[----:B------:R-:W2:Y:S01]  /*05a0*/  LDC.64 R26, c[0x0][0x390] ;  /* 0x0000e400ff1a7b82 */ /* 0x000ea20000000a00 */
[----:B0-----:R-:W-:-:S06]  /*05b0*/  IMAD.WIDE.U32 R8, R13, 0x8, R8 ;  /* 0x000000080d087825 */ /* 0x001fcc00078e0008 */
[----:B------:R-:W3:Y:S01]  /*05c0*/  LDG.E.64 R8, desc[UR10][R8.64] ;  /* 0x0000000a08087981 */ /* 0x000ee2000c1e1b00 */
[----:B-1----:R-:W-:-:S04]  /*05d0*/  IMAD.WIDE R28, R11, 0x8, R28 ;  /* 0x000000080b1c7825 */ /* 0x002fc800078e021c */
[----:B------:R-:W-:Y:S01]  /*05e0*/  IMAD.X R11, RZ, RZ, RZ, P0 ;  /* 0x000000ffff0b7224 */ /* 0x000fe200000e06ff */
[----:B------:R-:W3:Y:S01]  /*05f0*/  LDG.E.64 R24, desc[UR10][R28.64] ;  /* 0x0000000a1c187981 */ /* 0x000ee2000c1e1b00 */
[----:B--2---:R-:W-:-:S03]  /*0600*/  LEA R26, P0, R10, R26, 0x3 ;  /* 0x0000001a0a1a7211 */ /* 0x004fc600078018ff */
[----:B------:R-:W2:Y:S01]  /*0610*/  LDG.E.64 R14, desc[UR10][R28.64+0x10] ;  /* 0x0000100a1c0e7981 */ /* 0x000ea2000c1e1b00 */
[----:B------:R-:W-:-:S03]  /*0620*/  LEA.HI.X R27, R10, R27, R11, 0x3, P0 ;  /* 0x0000001b0a1b7211 */ /* 0x000fc600000f1c0b */
[----:B------:R-:W4:Y:S04]  /*0630*/  LDG.E.64 R18, desc[UR10][R28.64+0x18] ;  /* 0x0000180a1c127981 */ /* 0x000f28000c1e1b00 */
[----:B------:R-:W5:Y:S04]  /*0640*/  LDG.E.64 R10, desc[UR10][R28.64+0x8] ;  /* 0x0000080a1c0a7981 */ /* 0x000f68000c1e1b00 */
[----:B------:R-:W5:Y:S04]  /*0650*/  LDG.E.64 R12, desc[UR10][R26.64+0x8] ;  /* 0x0000080a1a0c7981 */ /* 0x000f68000c1e1b00 */
[----:B------:R-:W2:Y:S04]  /*0660*/  LDG.E.64 R16, desc[UR10][R26.64+0x10] ;  /* 0x0000100a1a107981 */ /* 0x000ea8000c1e1b00 */
[----:B------:R-:W4:Y:S01]  /*0670*/  LDG.E.64 R20, desc[UR10][R26.64+0x18] ;  /* 0x0000180a1a147981 */ /* 0x000f22000c1e1b00 */
[----:B------:R-:W-:Y:S01]  /*0680*/  UIADD3 UR4, UPT, UPT, UR4, 0x4, URZ ;  /* 0x0000000404047890 */ /* 0x000fe2000fffe0ff */
[----:B---3--:R-:W-:-:S08]  /*0690*/  DADD R24, R24, -R8 ;  /* 0x0000000018187229 */ /* 0x008fd00000000808 */
[----:B------:R-:W-:Y:S02]  /*06a0*/  DFMA R22, R24, R24, R22 ;  /* 0x000000181816722b */ /* 0x000fe40000000016 */
[----:B-----5:R-:W-:Y:S02]  /*06b0*/  DADD R10, R10, -R12 ;  /* 0x000000000a0a7229 */ /* 0x020fe4000000080c */
[----:B--2---:R-:W-:-:S06]  /*06c0*/  DADD R14, R14, -R16 ;  /* 0x000000000e0e7229 */ /* 0x004fcc0000000810 */
[----:B------:R-:W-:Y:S02]  /*06d0*/  DFMA R22, R10, R10, R22 ;  /* 0x0000000a0a16722b */ /* 0x000fe40000000016 */
[----:B----4-:R-:W-:-:S06]  /*06e0*/  DADD R18, R18, -R20 ;  /* 0x0000000012127229 */ /* 0x010fcc0000000814 */
[----:B------:R-:W-:-:S08]  /*06f0*/  DFMA R22, R14, R14, R22 ;  /* 0x0000000e0e16722b */ /* 0x000fd00000000016 */
[----:B------:R-:W-:-:S11]  /*0700*/  DFMA R22, R18, R18, R22 ;  /* 0x000000121216722b */ /* 0x000fd60000000016 */
.L_x_11:
[----:B------:R-:W-:Y:S05]  /*0710*/  BRA.U !UP1, `(.L_x_10) ;  /* 0x0000000109887547 */ /* 0x000fea000b800000 */
[----:B------:R-:W-:Y:S02]  /*0720*/  UISETP.NE.AND UP0, UPT, UR8, 0x1, UPT ;  /* 0x000000010800788c */ /* 0x000fe4000bf05270 */
[----:B------:R-:W-:-:S07]  /*0730*/  ULOP3.LUT UP1, URZ, UR12, 0x1, URZ, 0xc0, !UPT ;  /* 0x000000010cff7892 */ /* 0x000fce000f82c0ff */
[----:B------:R-:W-:Y:S05]  /*0740*/  BRA.U !UP0, `(.L_x_12) ;  /* 0x0000000108507547 */ /* 0x000fea000b800000 */
[----:B------:R-:W0:Y:S01]  /*0750*/  LDC.64 R12, c[0x0][0x388] ;  /* 0x0000e200ff0c7b82 */ /* 0x000e220000000a00 */
[----:B------:R-:W-:Y:S01]  /*0760*/  VIADD R15, R3, UR4 ;  /* 0x00000004030f7c36 */ /* 0x000fe20008000000 */
[C---:B------:R-:W-:Y:S01]  /*0770*/  IADD3 R16, P0, PT, R4.reuse, UR4, RZ ;  /* 0x0000000404107c10 */ /* 0x040fe2000ff1e0ff */
[----:B------:R-:W-:-:S05]  /*0780*/  VIADD R17, R4, UR4 ;  /* 0x0000000404117c36 */ /* 0x000fca0008000000 */
[----:B------:R-:W1:Y:S08]  /*0790*/  LDC.64 R10, c[0x0][0x390] ;  /* 0x0000e400ff0a7b82 */ /* 0x000e700000000a00 */
[----:B------:R-:W2:Y:S01]  /*07a0*/  LDC.64 R8, c[0x0][0x390] ;  /* 0x0000e400ff087b82 */ /* 0x000ea20000000a00 */
[----:B0-----:R-:W-:-:S04]  /*07b0*/  IMAD.WIDE R12, R15, 0x8, R12 ;  /* 0x000000080f0c7825 */ /* 0x001fc800078e020c */
[----:B-1----:R-:W-:Y:S02]  /*07c0*/  IMAD.WIDE.U32 R14, R17, 0x8, R10 ;  /* 0x00000008110e7825 */ /* 0x002fe400078e000a */
[----:B------:R-:W3:Y:S02]  /*07d0*/  LDG.E.64 R10, desc[UR10][R12.64] ;  /* 0x0000000a0c0a7981 */ /* 0x000ee4000c1e1b00 */
[----:B------:R-:W-:Y:S02]  /*07e0*/  IMAD.X R17, RZ, RZ, RZ, P0 ;  /* 0x000000ffff117224 */ /* 0x000fe400000e06ff */
[----:B------:R-:W3:Y:S01]  /*07f0*/  LDG.E.64 R14, desc[UR10][R14.64] ;  /* 0x0000000a0e0e7981 */ /* 0x000ee2000c1e1b00 */
[----:B--2---:R-:W-:-:S04]  /*0800*/  LEA R8, P0, R16, R8, 0x3 ;  /* 0x0000000810087211 */ /* 0x004fc800078018ff */
[----:B------:R-:W-:Y:S02]  /*0810*/  LEA.HI.X R9, R16, R9, R17, 0x3, P0 ;  /* 0x0000000910097211 */ /* 0x000fe400000f1c11 */
[----:B------:R-:W2:Y:S04]  /*0820*/  LDG.E.64 R16, desc[UR10][R12.64+0x8] ;  /* 0x0000080a0c107981 */ /* 0x000ea8000c1e1b00 */
[----:B------:R-:W2:Y:S01]  /*0830*/  LDG.E.64 R8, desc[UR10][R8.64+0x8] ;  /* 0x0000080a08087981 */ /* 0x000ea2000c1e1b00 */
[----:B------:R-:W-:Y:S01]  /*0840*/  UIADD3 UR4, UPT, UPT, UR4, 0x2, URZ ;  /* 0x0000000204047890 */ /* 0x000fe2000fffe0ff */
[----:B---3--:R-:W-:-:S08]  /*0850*/  DADD R10, R10, -R14 ;  /* 0x000000000a0a7229 */ /* 0x008fd0000000080e */
[----:B------:R-:W-:Y:S02]  /*0860*/  DFMA R22, R10, R10, R22 ;  /* 0x0000000a0a16722b */ /* 0x000fe40000000016 */
[----:B--2---:R-:W-:-:S08]  /*0870*/  DADD R16, R16, -R8 ;  /* 0x0000000010107229 */ /* 0x004fd00000000808 */
[----:B------:R-:W-:-:S11]  /*0880*/  DFMA R22, R16, R16, R22 ;  /* 0x000000101016722b */ /* 0x000fd60000000016 */
.L_x_12:
[----:B------:R-:W-:Y:S05]  /*0890*/  BRA.U !UP1, `(.L_x_10) ;  /* 0x0000000109287547 */ /* 0x000fea000b800000 */
[----:B------:R-:W0:Y:S01]  /*08a0*/  LDC.64 R8, c[0x0][0x388] ;  /* 0x0000e200ff087b82 */ /* 0x000e220000000a00 */
[----:B------:R-:W-:Y:S02]  /*08b0*/  VIADD R13, R3, UR4 ;  /* 0x00000004030d7c36 */ /* 0x000fe40008000000 */
[----:B------:R-:W-:-:S05]  /*08c0*/  VIADD R15, R4, UR4 ;  /* 0x00000004040f7c36 */ /* 0x000fca0008000000 */
[----:B------:R-:W1:Y:S01]  /*08d0*/  LDC.64 R10, c[0x0][0x390] ;  /* 0x0000e400ff0a7b82 */ /* 0x000e620000000a00 */
[----:B0-----:R-:W-:-:S06]  /*08e0*/  IMAD.WIDE R8, R13, 0x8, R8 ;  /* 0x000000080d087825 */ /* 0x001fcc00078e0208 */
[----:B------:R-:W2:Y:S01]  /*08f0*/  LDG.E.64 R8, desc[UR10][R8.64] ;  /* 0x0000000a08087981 */ /* 0x000ea2000c1e1b00 */
[----:B-1----:R-:W-:-:S06]  /*0900*/  IMAD.WIDE.U32 R10, R15, 0x8, R10 ;  /* 0x000000080f0a7825 */ /* 0x002fcc00078e000a */
[----:B------:R-:W2:Y:S02]  /*0910*/  LDG.E.64 R10, desc[UR10][R10.64] ;  /* 0x0000000a0a0a7981 */ /* 0x000ea4000c1e1b00 */
[----:B--2---:R-:W-:-:S08]  /*0920*/  DADD R12, R8, -R10 ;  /* 0x00000000080c7229 */ /* 0x004fd0000000080a */
[----:B------:R-:W-:-:S11]  /*0930*/  DFMA R22, R12, R12, R22 ;  /* 0x0000000c0c16722b */ /* 0x000fd60000000016 */
.L_x_10:
[----:B------:R-:W0:Y:S01]  /*0940*/  LDCU UR4, c[0x0][0x398] ;  /* 0x00007300ff0477ac */ /* 0x000e220008000800 */
[----:B------:R-:W-:Y:S01]  /*0950*/  IADD3 R4, PT, PT, R5, 0x1, RZ ;  /* 0x0000000105047810 */ /* 0x000fe20007ffe0ff */
[----:B------:R-:W-:-:S06]  /*0960*/  DSETP.GEU.AND P0, PT, R22, R6, PT ;  /* 0x000000061600722a */ /* 0x000fcc0003f0e000 */
[----:B------:R-:W-:Y:S02]  /*0970*/  FSEL R6, R22, R6, !P0 ;  /* 0x0000000616067208 */ /* 0x000fe40004000000 */
[----:B------:R-:W-:Y:S02]  /*0980*/  FSEL R7, R23, R7, !P0 ;  /* 0x0000000717077208 */ /* 0x000fe40004000000 */
[----:B------:R-:W-:Y:S02]  /*0990*/  SEL R2, R5, R2, !P0 ;  /* 0x0000000205027207 */ /* 0x000fe40004000000 */
[----:B0-----:R-:W-:-:S13]  /*09a0*/  ISETP.NE.AND P1, PT, R4, UR4, PT ;  /* 0x0000000404007c0c */ /* 0x001fda000bf25270 */
[----:B------:R-:W-:Y:S05]  /*09b0*/  @!P1 BRA `(.L_x_6) ;  /* 0x0000000400289947 */ /* 0x000fea0003800000 */
[----:B------:R-:W-:Y:S01]  /*09c0*/  IMAD.MOV.U32 R5, RZ, RZ, R4 ;  /* 0x000000ffff057224 */ /* 0x000fe200078e0004 */
[----:B------:R-:W-:Y:S06]  /*09d0*/  BRA `(.L_x_13) ;  /* 0xfffffff400ec7947 */ /* 0x000fec000383ffff */
.L_x_7:
[----:B------:R-:W-:Y:S01]  /*09e0*/  UISETP.GE.U32.AND UP0, UPT, UR4, 0x4, UPT ;  /* 0x000000040400788c */ /* 0x000fe2000bf06070 */
[----:B------:R-:W-:Y:S01]  /*09f0*/  CS2R R2, SRZ ;  /* 0x0000000000027805 */ /* 0x000fe2000001ff00 */
[----:B------:R-:W-:Y:S01]  /*0a00*/  IMAD.MOV.U32 R4, RZ, RZ, 0x20000000 ;  /* 0x20000000ff047424 */ /* 0x000fe200078e00ff */
[----:B------:R-:W-:Y:S01]  /*0a10*/  ULOP3.LUT UR5, UR4, 0x3, URZ, 0xc0, !UPT ;  /* 0x0000000304057892 */ /* 0x000fe2000f8ec0ff */
[----:B------:R-:W-:-:S05]  /*0a20*/  IMAD.MOV.U32 R5, RZ, RZ, 0x4202a05f ;  /* 0x4202a05fff057424 */ /* 0x000fca00078e00ff */
[----:B------:R-:W-:Y:S06]  /*0a30*/  BRA.U !UP0, `(.L_x_14) ;  /* 0x0000000108dc7547 */ /* 0x000fec000b800000 */
[----:B------:R-:W-:Y:S01]  /*0a40*/  ULOP3.LUT UR4, UR4, 0x7ffffffc, URZ, 0xc0, !UPT ;  /* 0x7ffffffc04047892 */ /* 0x000fe2000f8ec0ff */
[----:B------:R-:W-:Y:S02]  /*0a50*/  IMAD.MOV.U32 R6, RZ, RZ, RZ ;  /* 0x000000ffff067224 */ /* 0x000fe400078e00ff */
[----:B------:R-:W-:Y:S01]  /*0a60*/  IMAD.MOV.U32 R2, RZ, RZ, RZ ;  /* 0x000000ffff027224 */ /* 0x000fe200078e00ff */
[----:B------:R-:W-:Y:S01]  /*0a70*/  UISETP.GT.AND UP0, UPT, UR4, URZ, UPT ;  /* 0x000000ff0400728c */ /* 0x000fe2000bf04270 */
[----:B------:R-:W-:Y:S01]  /*0a80*/  IMAD.MOV.U32 R4, RZ, RZ, 0x20000000 ;  /* 0x20000000ff047424 */ /* 0x000fe200078e00ff */
[----:B------:R-:W-:Y:S01]  /*0a90*/  MOV R3, UR4 ;  /* 0x0000000400037c02 */ /* 0x000fe20008000f00 */
[----:B------:R-:W-:-:S06]  /*0aa0*/  IMAD.MOV.U32 R5, RZ, RZ, 0x4202a05f ;  /* 0x4202a05fff057424 */ /* 0x000fcc00078e00ff */
[----:B------:R-:W-:Y:S05]  /*0ab0*/  BRA.U !UP0, `(.L_x_15) ;  /* 0x0000000108a07547 */ /* 0x000fea000b800000 */
[----:B------:R-:W-:Y:S01]  /*0ac0*/  IMAD.IADD R7, R3, 0x1, -R6 ;  /* 0x0000000103077824 */ /* 0x000fe200078e0a06 */
[----:B------:R-:W-:-:S04]  /*0ad0*/  PLOP3.LUT P0, PT, PT, PT, PT, 0x80, 0x8 ;  /* 0x000000000008781c */ /* 0x000fc80003f0f070 */
[----:B------:R-:W-:-:S13]  /*0ae0*/  ISETP.GT.AND P1, PT, R7, 0xc, PT ;  /* 0x0000000c0700780c */ /* 0x000fda0003f24270 */
[----:B------:R-:W-:Y:S05]  /*0af0*/  @!P1 BRA `(.L_x_16) ;  /* 0x0000000000549947 */ /* 0x000fea0003800000 */
[----:B------:R-:W-:Y:S01]  /*0b00*/  PLOP3.LUT P0, PT, PT, PT, PT, 0x8, 0x80 ;  /* 0x000000000080781c */ /* 0x000fe20003f0e170 */
[----:B------:R-:W-:-:S12]  /*0b10*/  VIADD R7, R3, 0xfffffff4 ;  /* 0xfffffff403077836 */ /* 0x000fd80000000000 */
.L_x_17:
[----:B------:R-:W-:-:S06]  /*0b20*/  DSETP.GT.AND P2, PT, R4, RZ, PT ;  /* 0x000000ff0400722a */ /* 0x000fcc0003f44000 */
[----:B------:R-:W-:Y:S02]  /*0b30*/  FSEL R5, R5, RZ, !P2 ;  /* 0x000000ff05057208 */ /* 0x000fe40005000000 */
[----:B------:R-:W-:Y:S02]  /*0b40*/  FSEL R4, R4, RZ, !P2 ;  /* 0x000000ff04047208 */ /* 0x000fe40005000000 */
[----:B------:R-:W-:-:S04]  /*0b50*/  SEL R2, R6, R2, P2 ;  /* 0x0000000206027207 */ /* 0x000fc80001000000 */
[----:B------:R-:W-:-:S06]  /*0b60*/  DSETP.GT.AND P3, PT, R4, RZ, PT ;  /* 0x000000ff0400722a */ /* 0x000fcc0003f64000 */
[----:B------:R-:W-:Y:S02]  /*0b70*/  FSEL R4, R4, RZ, !P3 ;  /* 0x000000ff04047208 */ /* 0x000fe40005800000 */
[----:B------:R-:W-:-:S06]  /*0b80*/  FSEL R5, R5, RZ, !P3 ;  /* 0x000000ff05057208 */ /* 0x000fcc0005800000 */
[----:B------:R-:W-:Y:S01]  /*0b90*/  DSETP.GT.AND P4, PT, R4, RZ, PT ;  /* 0x000000ff0400722a */ /* 0x000fe20003f84000 */
[----:B------:R-:W-:-:S05]  /*0ba0*/  @P3 VIADD R2, R6, 0x4 ;  /* 0x0000000406023836 */ /* 0x000fca0000000000 */
[----:B------:R-:W-:Y:S02]  /*0bb0*/  FSEL R4, R4, RZ, !P4 ;  /* 0x000000ff04047208 */ /* 0x000fe40006000000 */
[----:B------:R-:W-:-:S06]  /*0bc0*/  FSEL R5, R5, RZ, !P4 ;  /* 0x000000ff05057208 */ /* 0x000fcc0006000000 */
[----:B------:R-:W-:Y:S01]  /*0bd0*/  DSETP.GT.AND P1, PT, R4, RZ, PT ;  /* 0x000000ff0400722a */ /* 0x000fe20003f24000 */
[----:B------:R-:W-:-:S05]  /*0be0*/  @P4 VIADD R2, R6, 0x8 ;  /* 0x0000000806024836 */ /* 0x000fca0000000000 */
[----:B------:R-:W-:Y:S02]  /*0bf0*/  FSEL R4, R4, RZ, !P1 ;  /* 0x000000ff04047208 */ /* 0x000fe40004800000 */
[----:B------:R-:W-:-:S06]  /*0c00*/  FSEL R5, R5, RZ, !P1 ;  /* 0x000000ff05057208 */ /* 0x000fcc0004800000 */
[C---:B------:R-:W-:Y:S02]  /*0c10*/  @P1 VIADD R2, R6.reuse, 0xc ;  /* 0x0000000c06021836 */ /* 0x040fe40000000000 */
[----:B------:R-:W-:-:S05]  /*0c20*/  VIADD R6, R6, 0x10 ;  /* 0x0000001006067836 */ /* 0x000fca0000000000 */
[----:B------:R-:W-:-:S13]  /*0c30*/  ISETP.GE.AND P2, PT, R6, R7, PT ;  /* 0x000000070600720c */ /* 0x000fda0003f46270 */
[----:B------:R-:W-:Y:S05]  /*0c40*/  @!P2 BRA `(.L_x_17) ;  /* 0xfffffffc00b4a947 */ /* 0x000fea000383ffff */
.L_x_16:
[----:B------:R-:W-:-:S05]  /*0c50*/  IMAD.IADD R7, R3, 0x1, -R6 ;  /* 0x0000000103077824 */ /* 0x000fca00078e0a06 */
[----:B------:R-:W-:-:S13]  /*0c60*/  ISETP.GT.AND P1, PT, R7, 0x4, PT ;  /* 0x000000040700780c */ /* 0x000fda0003f24270 */
[----:B------:R-:W-:Y:S05]  /*0c70*/  @!P1 BRA `(.L_x_18) ;  /* 0x0000000000289947 */ /* 0x000fea0003800000 */
[----:B------:R-:W-:Y:S01]  /*0c80*/  DSETP.GT.AND P1, PT, R4, RZ, PT ;  /* 0x000000ff0400722a */ /* 0x000fe20003f24000 */
[----:B------:R-:W-:-:S05]  /*0c90*/  PLOP3.LUT P0, PT, PT, PT, PT, 0x8, 0x80 ;  /* 0x000000000080781c */ /* 0x000fca0003f0e170 */
[----:B------:R-:W-:Y:S02]  /*0ca0*/  FSEL R5, R5, RZ, !P1 ;  /* 0x000000ff05057208 */ /* 0x000fe40004800000 */
[----:B------:R-:W-:Y:S02]  /*0cb0*/  FSEL R4, R4, RZ, !P1 ;  /* 0x000000ff04047208 */ /* 0x000fe40004800000 */
[----:B------:R-:W-:-:S04]  /*0cc0*/  SEL R2, R6, R2, P1 ;  /* 0x0000000206027207 */ /* 0x000fc80000800000 */
[----:B------:R-:W-:-:S06]  /*0cd0*/  DSETP.GT.AND P2, PT, R4, RZ, PT ;  /* 0x000000ff0400722a */ /* 0x000fcc0003f44000 */
[----:B------:R-:W-:Y:S02]  /*0ce0*/  FSEL R4, R4, RZ, !P2 ;  /* 0x000000ff04047208 */ /* 0x000fe40005000000 */
[----:B------:R-:W-:-:S06]  /*0cf0*/  FSEL R5, R5, RZ, !P2 ;  /* 0x000000ff05057208 */ /* 0x000fcc0005000000 */
[C---:B------:R-:W-:Y:S01]  /*0d00*/  @P2 IADD3 R2, PT, PT, R6.reuse, 0x4, RZ ;  /* 0x0000000406022810 */ /* 0x040fe20007ffe0ff */
[----:B------:R-:W-:-:S07]  /*0d10*/  VIADD R6, R6, 0x8 ;  /* 0x0000000806067836 */ /* 0x000fce0000000000 */
.L_x_18:
[----:B------:R-:W-:-:S13]  /*0d20*/  ISETP.NE.OR P0, PT, R6, R3, P0 ;  /* 0x000000030600720c */ /* 0x000fda0000705670 */
[----:B------:R-:W-:Y:S05]  /*0d30*/  @!P0 BRA `(.L_x_14) ;  /* 0x00000000001c8947 */ /* 0x000fea0003800000 */
.L_x_15:
[----:B------:R-:W-:-:S06]  /*0d40*/  DSETP.GT.AND P1, PT, R4, RZ, PT ;  /* 0x000000ff0400722a */ /* 0x000fcc0003f24000 */
[C---:B------:R-:W-:Y:S01]  /*0d50*/  SEL R2, R6.reuse, R2, P1 ;  /* 0x0000000206027207 */ /* 0x040fe20000800000 */
[----:B------:R-:W-:Y:S01]  /*0d60*/  VIADD R6, R6, 0x4 ;  /* 0x0000000406067836 */ /* 0x000fe20000000000 */
[----:B------:R-:W-:Y:S02]  /*0d70*/  FSEL R5, R5, RZ, !P1 ;  /* 0x000000ff05057208 */ /* 0x000fe40004800000 */
[----:B------:R-:W-:Y:S02]  /*0d80*/  FSEL R4, R4, RZ, !P1 ;  /* 0x000000ff04047208 */ /* 0x000fe40004800000 */
[----:B------:R-:W-:-:S13]  /*0d90*/  ISETP.NE.AND P0, PT, R6, R3, PT ;  /* 0x000000030600720c */ /* 0x000fda0003f05270 */
[----:B------:R-:W-:Y:S05]  /*0da0*/  @P0 BRA `(.L_x_15) ;  /* 0xfffffffc00e40947 */ /* 0x000fea000383ffff */
.L_x_14:
[----:B------:R-:W-:-:S09]  /*0db0*/  UISETP.NE.AND UP0, UPT, UR5, URZ, UPT ;  /* 0x000000ff0500728c */ /* 0x000fd2000bf05270 */
[----:B------:R-:W-:Y:S05]  /*0dc0*/  BRA.U !UP0, `(.L_x_6) ;  /* 0x0000000108247547 */ /* 0x000fea000b800000 */
[----:B------:R-:W-:-:S05]  /*0dd0*/  UMOV UR4, URZ ;  /* 0x000000ff00047c82 */ /* 0x000fca0008000000 */
.L_x_19:
[----:B------:R-:W-:Y:S01]  /*0de0*/  UIADD3 UR4, UPT, UPT, UR4, 0x1, URZ ;  /* 0x0000000104047890 */ /* 0x000fe2000fffe0ff */
[----:B------:R-:W-:-:S03]  /*0df0*/  DSETP.GT.AND P0, PT, R4, RZ, PT ;  /* 0x000000ff0400722a */ /* 0x000fc60003f04000 */
[----:B------:R-:W-:-:S03]  /*0e00*/  UISETP.NE.AND UP0, UPT, UR4, UR5, UPT ;  /* 0x000000050400728c */ /* 0x000fc6000bf05270 */
[C---:B------:R-:W-:Y:S01]  /*0e10*/  SEL R2, R3.reuse, R2, P0 ;  /* 0x0000000203027207 */ /* 0x040fe20000000000 */
[----:B------:R-:W-:Y:S01]  /*0e20*/  VIADD R3, R3, 0x1 ;  /* 0x0000000103037836 */ /* 0x000fe20000000000 */
[----:B------:R-:W-:Y:S02]  /*0e30*/  FSEL R5, R5, RZ, !P0 ;  /* 0x000000ff05057208 */ /* 0x000fe40004000000 */
[----:B------:R-:W-:Y:S02]  /*0e40*/  FSEL R4, R4, RZ, !P0 ;  /* 0x000000ff04047208 */ /* 0x000fe40004000000 */
[----:B------:R-:W-:Y:S05]  /*0e50*/  BRA.U UP0, `(.L_x_19) ;  /* 0xfffffffd00e07547 */ /* 0x000fea000b83ffff */
.L_x_6:
[----:B------:R-:W0:Y:S02]  /*0e60*/  LDC.64 R4, c[0x0][0x3a0] ;  /* 0x0000e800ff047b82 */ /* 0x000e240000000a00 */
[----:B0-----:R-:W-:-:S05]  /*0e70*/  IMAD.WIDE.U32 R8, R2, 0x8, R4 ;  /* 0x0000000802087825 */ /* 0x001fca00078e0004 */
[----:B------:R0:W5:Y:S01]  /*0e80*/  LDG.E.64 R4, desc[UR10][R8.64] ;  /* 0x0000000a08047981 */ /* 0x000162000c1e1b00 */
[----:B------:R-:W-:Y:S01]  /*0e90*/  BSSY B0, `(.L_x_20) ;  /* 0x0000009000007945 */ /* 0x000fe20003800000 */
.L_x_21:
[----:B-----5:R-:W-:Y:S01]  /*0ea0*/  DADD R6, R4, 1 ;  /* 0x3ff0000004067429 */ /* 0x020fe20000000000 */
[----:B------:R-:W-:Y:S09]  /*0eb0*/  YIELD ;  /* 0x0000000000007946 */ /* 0x000ff20003800000 */
[----:B------:R-:W2:Y:S02]  /*0ec0*/  ATOMG.E.CAS.64.STRONG.GPU PT, R6, [R8], R4, R6 ;  /* 0x00000004080673a9 */ /* 0x000ea400001ee506 */
[----:B--2---:R-:W-:Y:S01]  /*0ed0*/  ISETP.NE.U32.AND P0, PT, R4, R6, PT ;  /* 0x000000060400720c */ /* 0x004fe20003f05070 */
[----:B------:R-:W-:-:S03]  /*0ee0*/  IMAD.MOV.U32 R4, RZ, RZ, R6 ;  /* 0x000000ffff047224 */ /* 0x000fc600078e0006 */
[----:B------:R-:W-:Y:S01]  /*0ef0*/  ISETP.NE.AND.EX P0, PT, R5, R7, PT, P0 ;  /* 0x000000070500720c */ /* 0x000fe20003f05300 */
[----:B------:R-:W-:-:S12]  /*0f00*/  IMAD.MOV.U32 R5, RZ, RZ, R7 ;  /* 0x000000ffff057224 */ /* 0x000fd800078e0007 */
[----:B------:R-:W-:Y:S05]  /*0f10*/  @P0 BRA `(.L_x_21) ;  /* 0xfffffffc00e00947 */ /* 0x000fea000383ffff */
[----:B------:R-:W-:Y:S05]  /*0f20*/  BSYNC B0 ;  /* 0x0000000000007941 */ /* 0x000fea0003800000 */
.L_x_20:
[----:B------:R-:W1:Y:S02]  /*0f30*/  LDC.64 R4, c[0x0][0x3a8] ;  /* 0x0000ea00ff047b82 */ /* 0x000e640000000a00 */
[----:B-1----:R-:W-:-:S05]  /*0f40*/  IMAD.WIDE R4, R0, 0x4, R4 ;  /* 0x0000000400047825 */ /* 0x002fca00078e0204 */
[----:B------:R-:W-:Y:S01]  /*0f50*/  STG.E desc[UR10][R4.64], R2 ;  /* 0x0000000204007986 */ /* 0x000fe2000c10190a */
[----:B------:R-:W-:Y:S05]  /*0f60*/  EXIT ;  /* 0x000000000000794d */ /* 0x000fea0003800000 */
.L_x_22:
        /* <DEDUP_REMOVED lines=9> */
.L_x_24:


//--------------------- .nv.global.init           --------------------------
	.section	.nv.global.init,"aw",@progbits
	.align	4
.nv.global.init:
	.type		mrg32k3aM1SubSeq,@object
	.size		mrg32k3aM1SubSeq,(mrg32k3aM2SubSeq - mrg32k3aM1SubSeq)
mrg32k3aM1SubSeq:
        /*0000*/ 	.byte	0x0b, 0xcc, 0xee, 0x04, 0x73, 0x29, 0x8b, 0x6f, 0xf6, 0x53, 0x03, 0xf6, 0x23, 0xf6, 0xea, 0xda
        /* <DEDUP_REMOVED lines=125> */
	.type		mrg32k3aM2SubSeq,@object
	.size		mrg32k3aM2SubSeq,(mrg32k3aM1 - mrg32k3aM2SubSeq)
mrg32k3aM2SubSeq:
        /* <DEDUP_REMOVED lines=126> */
	.type		mrg32k3aM1,@object
	.size		mrg32k3aM1,(mrg32k3aM1Seq - mrg32k3aM1)
mrg32k3aM1:
        /* <DEDUP_REMOVED lines=144> */
	.type		mrg32k3aM1Seq,@object
	.size		mrg32k3aM1Seq,(mrg32k3aM2 - mrg32k3aM1Seq)
mrg32k3aM1Seq:
        /* <DEDUP_REMOVED lines=144> */
	.type		mrg32k3aM2,@object
	.size		mrg32k3aM2,(mrg32k3aM2Seq - mrg32k3aM2)
mrg32k3aM2:
        /* <DEDUP_REMOVED lines=144> */
	.type		mrg32k3aM2Seq,@object
	.size		mrg32k3aM2Seq,(precalc_xorwow_matrix - mrg32k3aM2Seq)
mrg32k3aM2Seq:
        /* <DEDUP_REMOVED lines=144> */
	.type		precalc_xorwow_matrix,@object
	.size		precalc_xorwow_matrix,(precalc_xorwow_offset_matrix - precalc_xorwow_matrix)
precalc_xorwow_matrix:
        /* <DEDUP_REMOVED lines=6400> */
	.type		precalc_xorwow_offset_matrix,@object
	.size		precalc_xorwow_offset_matrix,(.L_1 - precalc_xorwow_offset_matrix)
precalc_xorwow_offset_matrix:
        /* <DEDUP_REMOVED lines=6400> */
.L_1:


//--------------------- .nv.shared.reserved.0     --------------------------
	.section	.nv.shared.reserved.0,"aw",@nobits
	.weak		__nv_reservedSMEM_offset_0_alias
	.size		__nv_reservedSMEM_offset_0_alias, 0, 64
	.other		__nv_reservedSMEM_offset_0_alias,@"STO_CUDA_RESERVED_SHARED STV_DEFAULT"
__nv_reservedSMEM_offset_0_alias:
	.zero		0
	.zero		64


//--------------------- .nv.constant0._Z4map1iPdS_iPiS_S_i --------------------------
	.section	.nv.constant0._Z4map1iPdS_iPiS_S_i,"a",@progbits
	.sectionflags	@""
	.align	4
.nv.constant0._Z4map1iPdS_iPiS_S_i:
	.zero		956


//--------------------- .nv.constant0._Z3mapiPdS_iS_Pii --------------------------
	.section	.nv.constant0._Z3mapiPdS_iS_Pii,"a",@progbits
	.sectionflags	@""
	.align	4
.nv.constant0._Z3mapiPdS_iS_Pii:
	.zero		948


//--------------------- SYMBOLS --------------------------

	.type		.nv.reservedSmem.offset0,@object
	.size		.nv.reservedSmem.offset0,0x4
